//
// Generated by NVIDIA NVVM Compiler
//
// Compiler Build ID: CL-36424714
// Cuda compilation tools, release 13.0, V13.0.88
// Based on NVVM 20.0.0
//

.version 9.0
.target sm_100
.address_size 64

	// .globl	_Z19marchingCubesKernelPKfPfPiS2_S2_fiiiii

.visible .entry _Z19marchingCubesKernelPKfPfPiS2_S2_fiiiii(
	.param .u64 .ptr .align 1 _Z19marchingCubesKernelPKfPfPiS2_S2_fiiiii_param_0,
	.param .u64 .ptr .align 1 _Z19marchingCubesKernelPKfPfPiS2_S2_fiiiii_param_1,
	.param .u64 .ptr .align 1 _Z19marchingCubesKernelPKfPfPiS2_S2_fiiiii_param_2,
	.param .u64 .ptr .align 1 _Z19marchingCubesKernelPKfPfPiS2_S2_fiiiii_param_3,
	.param .u64 .ptr .align 1 _Z19marchingCubesKernelPKfPfPiS2_S2_fiiiii_param_4,
	.param .f32 _Z19marchingCubesKernelPKfPfPiS2_S2_fiiiii_param_5,
	.param .u32 _Z19marchingCubesKernelPKfPfPiS2_S2_fiiiii_param_6,
	.param .u32 _Z19marchingCubesKernelPKfPfPiS2_S2_fiiiii_param_7,
	.param .u32 _Z19marchingCubesKernelPKfPfPiS2_S2_fiiiii_param_8,
	.param .u32 _Z19marchingCubesKernelPKfPfPiS2_S2_fiiiii_param_9,
	.param .u32 _Z19marchingCubesKernelPKfPfPiS2_S2_fiiiii_param_10
)
{
	.reg .pred 	%p<49>;
	.reg .b32 	%r<60>;
	.reg .b32 	%f<39>;
	.reg .b64 	%rd<23>;

	ld.param.u64 	%rd10, [_Z19marchingCubesKernelPKfPfPiS2_S2_fiiiii_param_0];
	ld.param.u64 	%rd6, [_Z19marchingCubesKernelPKfPfPiS2_S2_fiiiii_param_1];
	ld.param.u64 	%rd7, [_Z19marchingCubesKernelPKfPfPiS2_S2_fiiiii_param_2];
	ld.param.u64 	%rd8, [_Z19marchingCubesKernelPKfPfPiS2_S2_fiiiii_param_3];
	ld.param.u64 	%rd9, [_Z19marchingCubesKernelPKfPfPiS2_S2_fiiiii_param_4];
	ld.param.f32 	%f17, [_Z19marchingCubesKernelPKfPfPiS2_S2_fiiiii_param_5];
	ld.param.u32 	%r12, [_Z19marchingCubesKernelPKfPfPiS2_S2_fiiiii_param_6];
	ld.param.u32 	%r17, [_Z19marchingCubesKernelPKfPfPiS2_S2_fiiiii_param_7];
	ld.param.u32 	%r18, [_Z19marchingCubesKernelPKfPfPiS2_S2_fiiiii_param_8];
	ld.param.u32 	%r15, [_Z19marchingCubesKernelPKfPfPiS2_S2_fiiiii_param_9];
	ld.param.u32 	%r16, [_Z19marchingCubesKernelPKfPfPiS2_S2_fiiiii_param_10];
	cvta.to.global.u64 	%rd1, %rd10;
	mov.u32 	%r19, %ctaid.x;
	mov.u32 	%r20, %ntid.x;
	mov.u32 	%r21, %tid.x;
	mad.lo.s32 	%r1, %r19, %r20, %r21;
	mov.u32 	%r22, %ctaid.y;
	mov.u32 	%r23, %ntid.y;
	mov.u32 	%r24, %tid.y;
	mad.lo.s32 	%r25, %r22, %r23, %r24;
	mov.u32 	%r26, %ctaid.z;
	mov.u32 	%r27, %ntid.z;
	mov.u32 	%r28, %tid.z;
	mad.lo.s32 	%r29, %r26, %r27, %r28;
	add.s32 	%r30, %r12, -1;
	setp.ge.s32 	%p7, %r1, %r30;
	add.s32 	%r31, %r17, -1;
	setp.ge.s32 	%p8, %r25, %r31;
	or.pred  	%p9, %p7, %p8;
	add.s32 	%r32, %r18, -1;
	setp.ge.s32 	%p10, %r29, %r32;
	or.pred  	%p11, %p9, %p10;
	@%p11 bra 	$L__BB0_21;
	setp.lt.s32 	%p12, %r1, 0;
	setp.ge.s32 	%p13, %r1, %r12;
	or.pred  	%p1, %p12, %p13;
	setp.ge.s32 	%p14, %r25, %r17;
	or.pred  	%p2, %p1, %p14;
	setp.ge.s32 	%p15, %r29, %r18;
	or.pred  	%p16, %p2, %p15;
	mul.lo.s32 	%r4, %r29, %r17;
	add.s32 	%r33, %r4, %r25;
	mad.lo.s32 	%r34, %r33, %r12, %r1;
	mul.wide.s32 	%rd11, %r34, 4;
	add.s64 	%rd2, %rd1, %rd11;
	mov.f32 	%f31, 0f00000000;
	@%p16 bra 	$L__BB0_3;
	ld.global.f32 	%f31, [%rd2];
$L__BB0_3:
	setp.ge.s32 	%p17, %r29, %r18;
	setp.ge.s32 	%p18, %r25, %r17;
	add.s32 	%r5, %r1, 1;
	setp.lt.s32 	%p19, %r1, -1;
	setp.ge.s32 	%p20, %r5, %r12;
	or.pred  	%p3, %p19, %p20;
	or.pred  	%p4, %p3, %p18;
	or.pred  	%p21, %p4, %p17;
	mov.f32 	%f32, 0f00000000;
	@%p21 bra 	$L__BB0_5;
	ld.global.f32 	%f32, [%rd2+4];
$L__BB0_5:
	setp.ge.s32 	%p22, %r29, %r18;
	add.s32 	%r6, %r25, 1;
	setp.ge.s32 	%p23, %r6, %r17;
	or.pred  	%p5, %p1, %p23;
	or.pred  	%p24, %p5, %p22;
	add.s32 	%r35, %r4, %r6;
	mad.lo.s32 	%r36, %r35, %r12, %r1;
	mul.wide.s32 	%rd12, %r36, 4;
	add.s64 	%rd3, %rd1, %rd12;
	mov.f32 	%f33, 0f00000000;
	@%p24 bra 	$L__BB0_7;
	ld.global.f32 	%f33, [%rd3];
$L__BB0_7:
	setp.ge.s32 	%p25, %r6, %r17;
	setp.ge.s32 	%p26, %r29, %r18;
	or.pred  	%p6, %p3, %p25;
	or.pred  	%p27, %p6, %p26;
	mov.f32 	%f34, 0f00000000;
	@%p27 bra 	$L__BB0_9;
	ld.global.f32 	%f34, [%rd3+4];
$L__BB0_9:
	add.s32 	%r7, %r29, 1;
	setp.ge.s32 	%p28, %r7, %r18;
	or.pred  	%p29, %p2, %p28;
	mad.lo.s32 	%r8, %r17, %r29, %r17;
	add.s32 	%r37, %r8, %r25;
	mad.lo.s32 	%r38, %r37, %r12, %r1;
	mul.wide.s32 	%rd13, %r38, 4;
	add.s64 	%rd4, %rd1, %rd13;
	mov.f32 	%f35, 0f00000000;
	@%p29 bra 	$L__BB0_11;
	ld.global.f32 	%f35, [%rd4];
$L__BB0_11:
	or.pred  	%p31, %p4, %p28;
	mov.f32 	%f36, 0f00000000;
	@%p31 bra 	$L__BB0_13;
	ld.global.f32 	%f36, [%rd4+4];
$L__BB0_13:
	or.pred  	%p33, %p5, %p28;
	add.s32 	%r39, %r8, %r6;
	mad.lo.s32 	%r40, %r39, %r12, %r1;
	mul.wide.s32 	%rd14, %r40, 4;
	add.s64 	%rd5, %rd1, %rd14;
	mov.f32 	%f37, 0f00000000;
	@%p33 bra 	$L__BB0_15;
	ld.global.f32 	%f37, [%rd5];
$L__BB0_15:
	or.pred  	%p35, %p6, %p28;
	mov.f32 	%f38, 0f00000000;
	@%p35 bra 	$L__BB0_17;
	ld.global.f32 	%f38, [%rd5+4];
$L__BB0_17:
	setp.lt.f32 	%p36, %f31, %f17;
	selp.u32 	%r42, 1, 0, %p36;
	setp.lt.f32 	%p37, %f32, %f17;
	or.b32  	%r43, %r42, 2;
	selp.b32 	%r44, %r43, %r42, %p37;
	setp.lt.f32 	%p38, %f33, %f17;
	or.b32  	%r45, %r44, 4;
	selp.b32 	%r46, %r45, %r44, %p38;
	setp.lt.f32 	%p39, %f34, %f17;
	or.b32  	%r47, %r46, 8;
	selp.b32 	%r48, %r47, %r46, %p39;
	setp.lt.f32 	%p40, %f35, %f17;
	or.b32  	%r49, %r48, 16;
	selp.b32 	%r50, %r49, %r48, %p40;
	setp.lt.f32 	%p41, %f36, %f17;
	or.b32  	%r51, %r50, 32;
	selp.b32 	%r52, %r51, %r50, %p41;
	setp.lt.f32 	%p42, %f37, %f17;
	or.b32  	%r53, %r52, 64;
	selp.b32 	%r54, %r53, %r52, %p42;
	setp.lt.f32 	%p43, %f38, %f17;
	or.b32  	%r55, %r54, 128;
	selp.b32 	%r41, %r55, %r54, %p43;
	setp.eq.s32 	%p44, %r41, 0;
	@%p44 bra 	$L__BB0_21;
	setp.eq.s32 	%p45, %r41, 255;
	@%p45 bra 	$L__BB0_21;
	cvta.to.global.u64 	%rd15, %rd8;
	atom.global.add.u32 	%r9, [%rd15], 3;
	cvta.to.global.u64 	%rd16, %rd9;
	atom.global.add.u32 	%r56, [%rd16], 1;
	add.s32 	%r11, %r9, 2;
	setp.ge.s32 	%p46, %r11, %r15;
	setp.ge.s32 	%p47, %r56, %r16;
	or.pred  	%p48, %p46, %p47;
	@%p48 bra 	$L__BB0_21;
	cvt.rn.f32.s32 	%f26, %r1;
	cvt.rn.f32.u32 	%f27, %r25;
	cvt.rn.f32.u32 	%f28, %r29;
	mul.lo.s32 	%r57, %r9, 3;
	cvta.to.global.u64 	%rd17, %rd6;
	mul.wide.s32 	%rd18, %r57, 4;
	add.s64 	%rd19, %rd17, %rd18;
	st.global.f32 	[%rd19], %f26;
	st.global.f32 	[%rd19+4], %f27;
	st.global.f32 	[%rd19+8], %f28;
	cvt.rn.f32.s32 	%f29, %r5;
	st.global.f32 	[%rd19+12], %f29;
	st.global.f32 	[%rd19+16], %f27;
	st.global.f32 	[%rd19+20], %f28;
	st.global.f32 	[%rd19+24], %f26;
	cvt.rn.f32.u32 	%f30, %r6;
	st.global.f32 	[%rd19+28], %f30;
	st.global.f32 	[%rd19+32], %f28;
	mul.lo.s32 	%r58, %r56, 3;
	cvta.to.global.u64 	%rd20, %rd7;
	mul.wide.s32 	%rd21, %r58, 4;
	add.s64 	%rd22, %rd20, %rd21;
	st.global.u32 	[%rd22], %r9;
	add.s32 	%r59, %r9, 1;
	st.global.u32 	[%rd22+4], %r59;
	st.global.u32 	[%rd22+8], %r11;
$L__BB0_21:
	ret;

}


// ===== COMPILED SASS (sm_100) =====

	.target	sm_100

	.elftype	@"ET_EXEC"


//--------------------- .note.nv.tkinfo           --------------------------
	.section	.note.nv.tkinfo,"",@"SHT_NOTE"
	.sectionflags	@"SHF_NOTE_NV_TKINFO"
	.tkinfo
        /*0018*/ 	.word	0x00000002
        /*0030*/ 	.string	""
        /*0030*/ 	.string	"ptxas"
        /*0030*/ 	.string	"Cuda compilation tools, release 13.0, V13.0.88"
        /*0030*/ 	.string	"Build cuda_13.0.r13.0/compiler.36424714_0"
        /*0030*/ 	.string	"-arch sm_100 -m 64 "



//--------------------- .note.nv.cuinfo           --------------------------
	.section	.note.nv.cuinfo,"",@"SHT_NOTE"
	.sectionflags	@"SHF_NOTE_NV_CUINFO"
        /*0018*/ 	.short	0x0002
        /*001a*/ 	.short	0x0064
        /*001c*/ 	.short	0x0082
	.zero		2


//--------------------- .nv.info                  --------------------------
	.section	.nv.info,"",@"SHT_CUDA_INFO"
	.align	4


	//----- nvinfo : EIATTR_REGCOUNT
	.align		4
        /*0000*/ 	.byte	0x04, 0x2f
        /*0002*/ 	.short	(.L_1 - .L_0)
	.align		4
.L_0:
        /*0004*/ 	.word	index@(_Z19marchingCubesKernelPKfPfPiS2_S2_fiiiii)
        /*0008*/ 	.word	0x00000018


	//----- nvinfo : EIATTR_FRAME_SIZE
	.align		4
.L_1:
        /*000c*/ 	.byte	0x04, 0x11
        /*000e*/ 	.short	(.L_3 - .L_2)
	.align		4
.L_2:
        /*0010*/ 	.word	index@(_Z19marchingCubesKernelPKfPfPiS2_S2_fiiiii)
        /*0014*/ 	.word	0x00000000


	//----- nvinfo : EIATTR_MIN_STACK_SIZE
	.align		4
.L_3:
        /*0018*/ 	.byte	0x04, 0x12
        /*001a*/ 	.short	(.L_5 - .L_4)
	.align		4
.L_4:
        /*001c*/ 	.word	index@(_Z19marchingCubesKernelPKfPfPiS2_S2_fiiiii)
        /*0020*/ 	.word	0x00000000
.L_5:


//--------------------- .nv.compat                --------------------------
	.section	.nv.compat,"",@"SHT_CUDA_COMPAT_INFO"
	.align	4
        /*0000*/ 	.byte	0x02, 0x09, 0x00, 0x00, 0x02, 0x02, 0x01, 0x00, 0x02, 0x05, 0x05, 0x00, 0x03, 0x07, 0x01, 0x01
        /*0010*/ 	.byte	0x02, 0x03, 0x00, 0x00, 0x02, 0x06, 0x01, 0x00, 0x04, 0x0b, 0x08, 0x00, 0x09, 0x00, 0x00, 0x00
        /*0020*/ 	.byte	0x00, 0x00, 0x00, 0x00


//--------------------- .nv.info._Z19marchingCubesKernelPKfPfPiS2_S2_fiiiii --------------------------
	.section	.nv.info._Z19marchingCubesKernelPKfPfPiS2_S2_fiiiii,"",@"SHT_CUDA_INFO"
	.sectionflags	@""
	.align	4


	//----- nvinfo : EIATTR_CUDA_API_VERSION
	.align		4
        /*0000*/ 	.byte	0x04, 0x37
        /*0002*/ 	.short	(.L_7 - .L_6)
.L_6:
        /*0004*/ 	.word	0x00000082


	//----- nvinfo : EIATTR_KPARAM_INFO
	.align		4
.L_7:
        /*0008*/ 	.byte	0x04, 0x17
        /*000a*/ 	.short	(.L_9 - .L_8)
.L_8:
        /*000c*/ 	.word	0x00000000
        /*0010*/ 	.short	0x000a
        /*0012*/ 	.short	0x003c
        /*0014*/ 	.byte	0x00, 0xf0, 0x11, 0x00


	//----- nvinfo : EIATTR_KPARAM_INFO
	.align		4
.L_9:
        /*0018*/ 	.byte	0x04, 0x17
        /*001a*/ 	.short	(.L_11 - .L_10)
.L_10:
        /*001c*/ 	.word	0x00000000
        /*0020*/ 	.short	0x0009
        /*0022*/ 	.short	0x0038
        /*0024*/ 	.byte	0x00, 0xf0, 0x11, 0x00


	//----- nvinfo : EIATTR_KPARAM_INFO
	.align		4
.L_11:
        /*0028*/ 	.byte	0x04, 0x17
        /*002a*/ 	.short	(.L_13 - .L_12)
.L_12:
        /*002c*/ 	.word	0x00000000
        /*0030*/ 	.short	0x0008
        /*0032*/ 	.short	0x0034
        /*0034*/ 	.byte	0x00, 0xf0, 0x11, 0x00


	//----- nvinfo : EIATTR_KPARAM_INFO
	.align		4
.L_13:
        /*0038*/ 	.byte	0x04, 0x17
        /*003a*/ 	.short	(.L_15 - .L_14)
.L_14:
        /*003c*/ 	.word	0x00000000
        /*0040*/ 	.short	0x0007
        /*0042*/ 	.short	0x0030
        /*0044*/ 	.byte	0x00, 0xf0, 0x11, 0x00


	//----- nvinfo : EIATTR_KPARAM_INFO
	.align		4
.L_15:
        /*0048*/ 	.byte	0x04, 0x17
        /*004a*/ 	.short	(.L_17 - .L_16)
.L_16:
        /*004c*/ 	.word	0x00000000
        /*0050*/ 	.short	0x0006
        /*0052*/ 	.short	0x002c
        /*0054*/ 	.byte	0x00, 0xf0, 0x11, 0x00


	//----- nvinfo : EIATTR_KPARAM_INFO
	.align		4
.L_17:
        /*0058*/ 	.byte	0x04, 0x17
        /*005a*/ 	.short	(.L_19 - .L_18)
.L_18:
        /*005c*/ 	.word	0x00000000
        /*0060*/ 	.short	0x0005
        /*0062*/ 	.short	0x0028
        /*0064*/ 	.byte	0x00, 0xf0, 0x11, 0x00


	//----- nvinfo : EIATTR_KPARAM_INFO
	.align		4
.L_19:
        /*0068*/ 	.byte	0x04, 0x17
        /*006a*/ 	.short	(.L_21 - .L_20)
.L_20:
        /*006c*/ 	.word	0x00000000
        /*0070*/ 	.short	0x0004
        /*0072*/ 	.short	0x0020
        /*0074*/ 	.byte	0x00, 0xf5, 0x21, 0x00


	//----- nvinfo : EIATTR_KPARAM_INFO
	.align		4
.L_21:
        /*0078*/ 	.byte	0x04, 0x17
        /*007a*/ 	.short	(.L_23 - .L_22)
.L_22:
        /*007c*/ 	.word	0x00000000
        /*0080*/ 	.short	0x0003
        /*0082*/ 	.short	0x0018
        /*0084*/ 	.byte	0x00, 0xf5, 0x21, 0x00


	//----- nvinfo : EIATTR_KPARAM_INFO
	.align		4
.L_23:
        /*0088*/ 	.byte	0x04, 0x17
        /*008a*/ 	.short	(.L_25 - .L_24)
.L_24:
        /*008c*/ 	.word	0x00000000
        /*0090*/ 	.short	0x0002
        /*0092*/ 	.short	0x0010
        /*0094*/ 	.byte	0x00, 0xf5, 0x21, 0x00


	//----- nvinfo : EIATTR_KPARAM_INFO
	.align		4
.L_25:
        /*0098*/ 	.byte	0x04, 0x17
        /*009a*/ 	.short	(.L_27 - .L_26)
.L_26:
        /*009c*/ 	.word	0x00000000
        /*00a0*/ 	.short	0x0001
        /*00a2*/ 	.short	0x0008
        /*00a4*/ 	.byte	0x00, 0xf5, 0x21, 0x00


	//----- nvinfo : EIATTR_KPARAM_INFO
	.align		4
.L_27:
        /*00a8*/ 	.byte	0x04, 0x17
        /*00aa*/ 	.short	(.L_29 - .L_28)
.L_28:
        /*00ac*/ 	.word	0x00000000
        /*00b0*/ 	.short	0x0000
        /*00b2*/ 	.short	0x0000
        /*00b4*/ 	.byte	0x00, 0xf5, 0x21, 0x00


	//----- nvinfo : EIATTR_SPARSE_MMA_MASK
	.align		4
.L_29:
        /*00b8*/ 	.byte	0x03, 0x50
        /*00ba*/ 	.short	0x0000


	//----- nvinfo : EIATTR_MAXREG_COUNT
	.align		4
        /*00bc*/ 	.byte	0x03, 0x1b
        /*00be*/ 	.short	0x00ff


	//----- nvinfo : EIATTR_MERCURY_ISA_VERSION
	.align		4
        /*00c0*/ 	.byte	0x03, 0x5f
        /*00c2*/ 	.short	0x0101


	//----- nvinfo : EIATTR_INT_WARP_WIDE_INSTR_OFFSETS
	.align		4
        /*00c4*/ 	.byte	0x04, 0x31
        /*00c6*/ 	.short	(.L_31 - .L_30)


	//   ....[0]....
.L_30:
        /*00c8*/ 	.word	0x000005b0


	//   ....[1]....
        /*00cc*/ 	.word	0x00000680


	//   ....[2]....
        /*00d0*/ 	.word	0x00000690


	//----- nvinfo : EIATTR_VRC_CTA_INIT_COUNT
	.align		4
.L_31:
        /*00d4*/ 	.byte	0x02, 0x4a
	.zero		1
	.zero		1


	//----- nvinfo : EIATTR_EXIT_INSTR_OFFSETS
	.align		4
        /*00d8*/ 	.byte	0x04, 0x1c
        /*00da*/ 	.short	(.L_33 - .L_32)


	//   ....[0]....
.L_32:
        /*00dc*/ 	.word	0x00000150


	//   ....[1]....
        /*00e0*/ 	.word	0x00000570


	//   ....[2]....
        /*00e4*/ 	.word	0x00000590


	//   ....[3]....
        /*00e8*/ 	.word	0x000006f0


	//   ....[4]....
        /*00ec*/ 	.word	0x00000880


	//----- nvinfo : EIATTR_CBANK_PARAM_SIZE
	.align		4
.L_33:
        /*00f0*/ 	.byte	0x03, 0x19
        /*00f2*/ 	.short	0x0040


	//----- nvinfo : EIATTR_PARAM_CBANK
	.align		4
        /*00f4*/ 	.byte	0x04, 0x0a
        /*00f6*/ 	.short	(.L_35 - .L_34)
	.align		4
.L_34:
        /*00f8*/ 	.word	index@(.nv.constant0._Z19marchingCubesKernelPKfPfPiS2_S2_fiiiii)
        /*00fc*/ 	.short	0x0380
        /*00fe*/ 	.short	0x0040


	//----- nvinfo : EIATTR_SW_WAR
	.align		4
.L_35:
        /*0100*/ 	.byte	0x04, 0x36
        /*0102*/ 	.short	(.L_37 - .L_36)
.L_36:
        /*0104*/ 	.word	0x00000008
.L_37:


//--------------------- .nv.callgraph             --------------------------
	.section	.nv.callgraph,"",@"SHT_CUDA_CALLGRAPH"
	.align	4
	.sectionentsize	8
	.align		4
        /*0000*/ 	.word	0x00000000
	.align		4
        /*0004*/ 	.word	0xffffffff
	.align		4
        /*0008*/ 	.word	0x00000000
	.align		4
        /*000c*/ 	.word	0xfffffffe
	.align		4
        /*0010*/ 	.word	0x00000000
	.align		4
        /*0014*/ 	.word	0xfffffffd
	.align		4
        /*0018*/ 	.word	0x00000000
	.align		4
        /*001c*/ 	.word	0xfffffffc


//--------------------- .text._Z19marchingCubesKernelPKfPfPiS2_S2_fiiiii --------------------------
	.section	.text._Z19marchingCubesKernelPKfPfPiS2_S2_fiiiii,"ax",@progbits
	.align	128
        .global         _Z19marchingCubesKernelPKfPfPiS2_S2_fiiiii
        .type           _Z19marchingCubesKernelPKfPfPiS2_S2_fiiiii,@function
        .size           _Z19marchingCubesKernelPKfPfPiS2_S2_fiiiii,(.L_x_1 - _Z19marchingCubesKernelPKfPfPiS2_S2_fiiiii)
        .other          _Z19marchingCubesKernelPKfPfPiS2_S2_fiiiii,@"STO_CUDA_ENTRY STV_DEFAULT"
_Z19marchingCubesKernelPKfPfPiS2_S2_fiiiii:
.text._Z19marchingCubesKernelPKfPfPiS2_S2_fiiiii:
[----:B------:R-:W-:Y:S01]  /*0000*/  LDC R1, c[0x0][0x37c] ;  /* 0x0000df00ff017b82 */ /* 0x000fe20000000800 */
[----:B------:R-:W0:Y:S07]  /*0010*/  S2R R2, SR_TID.Y ;  /* 0x0000000000027919 */ /* 0x000e2e0000002200 */
[----:B------:R-:W1:Y:S01]  /*0020*/  LDC R0, c[0x0][0x360] ;  /* 0x0000d800ff007b82 */ /* 0x000e620000000800 */
[----:B------:R-:W2:Y:S01]  /*0030*/  LDCU UR7, c[0x0][0x3ac] ;  /* 0x00007580ff0777ac */ /* 0x000ea20008000800 */
[----:B------:R-:W1:Y:S01]  /*0040*/  S2R R7, SR_TID.X ;  /* 0x0000000000077919 */ /* 0x000e620000002100 */
[----:B------:R-:W3:Y:S05]  /*0050*/  S2R R9, SR_TID.Z ;  /* 0x0000000000097919 */ /* 0x000eea0000002300 */
[----:B------:R-:W0:Y:S08]  /*0060*/  S2UR UR4, SR_CTAID.Y ;  /* 0x00000000000479c3 */ /* 0x000e300000002600 */
[----:B------:R-:W0:Y:S08]  /*0070*/  LDC R3, c[0x0][0x364] ;  /* 0x0000d900ff037b82 */ /* 0x000e300000000800 */
[----:B------:R-:W4:Y:S08]  /*0080*/  LDC.64 R4, c[0x0][0x3b0] ;  /* 0x0000ec00ff047b82 */ /* 0x000f300000000a00 */
[----:B------:R-:W1:Y:S08]  /*0090*/  S2UR UR5, SR_CTAID.X ;  /* 0x00000000000579c3 */ /* 0x000e700000002500 */
[----:B------:R-:W3:Y:S01]  /*00a0*/  S2UR UR6, SR_CTAID.Z ;  /* 0x00000000000679c3 */ /* 0x000ee20000002700 */
[----:B0-----:R-:W-:Y:S01]  /*00b0*/  IMAD R3, R3, UR4, R2 ;  /* 0x0000000403037c24 */ /* 0x001fe2000f8e0202 */
[----:B--2---:R-:W-:-:S06]  /*00c0*/  UIADD3 UR4, UPT, UPT, UR7, -0x1, URZ ;  /* 0xffffffff07047890 */ /* 0x004fcc000fffe0ff */
[----:B------:R-:W3:Y:S01]  /*00d0*/  LDC R6, c[0x0][0x368] ;  /* 0x0000da00ff067b82 */ /* 0x000ee20000000800 */
[----:B----4-:R-:W-:-:S05]  /*00e0*/  VIADD R2, R4, 0xffffffff ;  /* 0xffffffff04027836 */ /* 0x010fca0000000000 */
[----:B------:R-:W-:Y:S01]  /*00f0*/  ISETP.GE.AND P0, PT, R3, R2, PT ;  /* 0x000000020300720c */ /* 0x000fe20003f06270 */
[----:B-1----:R-:W-:Y:S02]  /*0100*/  IMAD R0, R0, UR5, R7 ;  /* 0x0000000500007c24 */ /* 0x002fe4000f8e0207 */
[----:B------:R-:W-:-:S03]  /*0110*/  VIADD R7, R5, 0xffffffff ;  /* 0xffffffff05077836 */ /* 0x000fc60000000000 */
[----:B------:R-:W-:Y:S01]  /*0120*/  ISETP.GE.OR P0, PT, R0, UR4, P0 ;  /* 0x0000000400007c0c */ /* 0x000fe20008706670 */
[----:B---3--:R-:W-:-:S05]  /*0130*/  IMAD R2, R6, UR6, R9 ;  /* 0x0000000606027c24 */ /* 0x008fca000f8e0209 */
[----:B------:R-:W-:-:S13]  /*0140*/  ISETP.GE.OR P0, PT, R2, R7, P0 ;  /* 0x000000070200720c */ /* 0x000fda0000706670 */
[----:B------:R-:W-:Y:S05]  /*0150*/  @P0 EXIT ;  /* 0x000000000000094d */ /* 0x000fea0003800000 */
[C---:B------:R-:W-:Y:S01]  /*0160*/  VIADD R6, R0.reuse, 0x1 ;  /* 0x0000000100067836 */ /* 0x040fe20000000000 */
[----:B------:R-:W0:Y:S01]  /*0170*/  LDC.64 R8, c[0x0][0x380] ;  /* 0x0000e000ff087b82 */ /* 0x000e220000000a00 */
[----:B------:R-:W-:Y:S01]  /*0180*/  ISETP.GE.AND P2, PT, R0, UR7, PT ;  /* 0x0000000700007c0c */ /* 0x000fe2000bf46270 */
[----:B------:R-:W1:Y:S01]  /*0190*/  LDCU.64 UR4, c[0x0][0x358] ;  /* 0x00006b00ff0477ac */ /* 0x000e620008000a00 */
[-C--:B------:R-:W-:Y:S01]  /*01a0*/  IMAD R7, R2, R4.reuse, R3 ;  /* 0x0000000402077224 */ /* 0x080fe200078e0203 */
[----:B------:R-:W-:Y:S02]  /*01b0*/  ISETP.GE.AND P3, PT, R6, UR7, PT ;  /* 0x0000000706007c0c */ /* 0x000fe4000bf66270 */
[----:B------:R-:W-:Y:S02]  /*01c0*/  CS2R R14, SRZ ;  /* 0x00000000000e7805 */ /* 0x000fe4000001ff00 */
[C---:B------:R-:W-:Y:S01]  /*01d0*/  ISETP.LT.OR P2, PT, R0.reuse, RZ, P2 ;  /* 0x000000ff0000720c */ /* 0x040fe20001741670 */
[----:B------:R-:W-:Y:S01]  /*01e0*/  IMAD R11, R7, UR7, R0 ;  /* 0x00000007070b7c24 */ /* 0x000fe2000f8e0200 */
[----:B------:R-:W-:Y:S01]  /*01f0*/  ISETP.LT.OR P3, PT, R0, -0x1, P3 ;  /* 0xffffffff0000780c */ /* 0x000fe20001f61670 */
[C---:B------:R-:W-:Y:S01]  /*0200*/  VIADD R7, R3.reuse, 0x1 ;  /* 0x0000000103077836 */ /* 0x040fe20000000000 */
[----:B------:R-:W-:-:S02]  /*0210*/  ISETP.GE.OR P1, PT, R3, R4, P2 ;  /* 0x000000040300720c */ /* 0x000fc40001726670 */
[----:B------:R-:W-:Y:S02]  /*0220*/  CS2R R18, SRZ ;  /* 0x0000000000127805 */ /* 0x000fe4000001ff00 */
[-C--:B------:R-:W-:Y:S01]  /*0230*/  ISETP.GE.OR P0, PT, R3, R4.reuse, P3 ;  /* 0x000000040300720c */ /* 0x080fe20001f06670 */
[C---:B------:R-:W-:Y:S01]  /*0240*/  VIADD R16, R2.reuse, 0x1 ;  /* 0x0000000102107836 */ /* 0x040fe20000000000 */
[CC--:B------:R-:W-:Y:S01]  /*0250*/  ISETP.GE.OR P4, PT, R2.reuse, R5.reuse, P1 ;  /* 0x000000050200720c */ /* 0x0c0fe20000f86670 */
[CC--:B------:R-:W-:Y:S01]  /*0260*/  IMAD R12, R2.reuse, R4.reuse, R4 ;  /* 0x00000004020c7224 */ /* 0x0c0fe200078e0204 */
[----:B------:R-:W-:Y:S01]  /*0270*/  ISETP.GE.OR P5, PT, R2, R5, P0 ;  /* 0x000000050200720c */ /* 0x000fe200007a6670 */
[----:B------:R-:W2:Y:S01]  /*0280*/  LDCU UR6, c[0x0][0x3a8] ;  /* 0x00007500ff0677ac */ /* 0x000ea20008000800 */
[-C--:B------:R-:W-:Y:S01]  /*0290*/  ISETP.GE.OR P2, PT, R7, R4.reuse, P2 ;  /* 0x000000040700720c */ /* 0x080fe20001746670 */
[----:B0-----:R-:W-:Y:S01]  /*02a0*/  IMAD.WIDE R10, R11, 0x4, R8 ;  /* 0x000000040b0a7825 */ /* 0x001fe200078e0208 */
[----:B------:R-:W-:-:S03]  /*02b0*/  ISETP.GE.OR P3, PT, R7, R4, P3 ;  /* 0x000000040700720c */ /* 0x000fc60001f66670 */
[----:B------:R-:W-:-:S06]  /*02c0*/  IMAD R13, R2, R4, R7 ;  /* 0x00000004020d7224 */ /* 0x000fcc00078e0207 */
[----:B-1----:R-:W2:Y:S01]  /*02d0*/  @!P5 LDG.E R14, desc[UR4][R10.64+0x4] ;  /* 0x000004040a0ed981 */ /* 0x002ea2000c1e1900 */
[CC--:B------:R-:W-:Y:S01]  /*02e0*/  ISETP.GE.OR P5, PT, R2.reuse, R5.reuse, P2 ;  /* 0x000000050200720c */ /* 0x0c0fe200017a6670 */
[----:B------:R-:W-:Y:S02]  /*02f0*/  IMAD R13, R13, UR7, R0 ;  /* 0x000000070d0d7c24 */ /* 0x000fe4000f8e0200 */
[----:B------:R0:W3:Y:S01]  /*0300*/  @!P4 LDG.E R19, desc[UR4][R10.64] ;  /* 0x000000040a13c981 */ /* 0x0000e2000c1e1900 */
[-C--:B------:R-:W-:Y:S01]  /*0310*/  ISETP.GE.OR P4, PT, R2, R5.reuse, P3 ;  /* 0x000000050200720c */ /* 0x080fe20001f86670 */
[----:B------:R-:W-:Y:S01]  /*0320*/  IMAD.MOV.U32 R4, RZ, RZ, RZ ;  /* 0x000000ffff047224 */ /* 0x000fe200078e00ff */
[CC--:B------:R-:W-:Y:S01]  /*0330*/  ISETP.GE.OR P1, PT, R16.reuse, R5.reuse, P1 ;  /* 0x000000051000720c */ /* 0x0c0fe20000f26670 */
[----:B------:R-:W-:Y:S01]  /*0340*/  IMAD.IADD R17, R3, 0x1, R12 ;  /* 0x0000000103117824 */ /* 0x000fe200078e020c */
[----:B------:R-:W-:Y:S01]  /*0350*/  ISETP.GE.OR P0, PT, R16, R5, P0 ;  /* 0x000000051000720c */ /* 0x000fe20000706670 */
[----:B0-----:R-:W-:-:S04]  /*0360*/  IMAD.WIDE R10, R13, 0x4, R8 ;  /* 0x000000040d0a7825 */ /* 0x001fc800078e0208 */
[----:B------:R-:W-:Y:S01]  /*0370*/  IMAD R13, R17, UR7, R0 ;  /* 0x00000007110d7c24 */ /* 0x000fe2000f8e0200 */
[----:B------:R-:W4:Y:S01]  /*0380*/  @!P5 LDG.E R4, desc[UR4][R10.64] ;  /* 0x000000040a04d981 */ /* 0x000f22000c1e1900 */
[----:B------:R-:W-:Y:S01]  /*0390*/  IMAD.IADD R17, R7, 0x1, R12 ;  /* 0x0000000107117824 */ /* 0x000fe200078e020c */
[CC--:B------:R-:W-:Y:S01]  /*03a0*/  ISETP.GE.OR P2, PT, R16.reuse, R5.reuse, P2 ;  /* 0x000000051000720c */ /* 0x0c0fe20001746670 */
[----:B------:R-:W-:Y:S01]  /*03b0*/  IMAD.WIDE R12, R13, 0x4, R8 ;  /* 0x000000040d0c7825 */ /* 0x000fe200078e0208 */
[----:B------:R-:W5:Y:S01]  /*03c0*/  @!P4 LDG.E R15, desc[UR4][R10.64+0x4] ;  /* 0x000004040a0fc981 */ /* 0x000f62000c1e1900 */
[----:B------:R-:W-:Y:S02]  /*03d0*/  ISETP.GE.OR P3, PT, R16, R5, P3 ;  /* 0x000000051000720c */ /* 0x000fe40001f66670 */
[----:B------:R-:W-:Y:S01]  /*03e0*/  IMAD R17, R17, UR7, R0 ;  /* 0x0000000711117c24 */ /* 0x000fe2000f8e0200 */
[----:B------:R-:W5:Y:S01]  /*03f0*/  @!P1 LDG.E R18, desc[UR4][R12.64] ;  /* 0x000000040c129981 */ /* 0x000f62000c1e1900 */
[----:B------:R-:W-:-:S02]  /*0400*/  IMAD.MOV.U32 R5, RZ, RZ, RZ ;  /* 0x000000ffff057224 */ /* 0x000fc400078e00ff */
[----:B------:R-:W-:Y:S01]  /*0410*/  IMAD.WIDE R8, R17, 0x4, R8 ;  /* 0x0000000411087825 */ /* 0x000fe200078e0208 */
[----:B------:R-:W-:-:S03]  /*0420*/  CS2R R16, SRZ ;  /* 0x0000000000107805 */ /* 0x000fc6000001ff00 */
[----:B------:R-:W5:Y:S04]  /*0430*/  @!P0 LDG.E R5, desc[UR4][R12.64+0x4] ;  /* 0x000004040c058981 */ /* 0x000f68000c1e1900 */
[----:B------:R-:W5:Y:S04]  /*0440*/  @!P2 LDG.E R16, desc[UR4][R8.64] ;  /* 0x000000040810a981 */ /* 0x000f68000c1e1900 */
[----:B------:R-:W5:Y:S01]  /*0450*/  @!P3 LDG.E R17, desc[UR4][R8.64+0x4] ;  /* 0x000004040811b981 */ /* 0x000f62000c1e1900 */
[----:B--2---:R-:W-:Y:S02]  /*0460*/  FSETP.GEU.AND P2, PT, R14, UR6, PT ;  /* 0x000000060e007c0b */ /* 0x004fe4000bf4e000 */
[----:B---3--:R-:W-:-:S02]  /*0470*/  FSETP.GEU.AND P1, PT, R19, UR6, PT ;  /* 0x0000000613007c0b */ /* 0x008fc4000bf2e000 */
[----:B----4-:R-:W-:Y:S02]  /*0480*/  FSETP.GEU.AND P3, PT, R4, UR6, PT ;  /* 0x0000000604007c0b */ /* 0x010fe4000bf6e000 */
[----:B------:R-:W-:Y:S02]  /*0490*/  SEL R4, RZ, 0x1, P1 ;  /* 0x00000001ff047807 */ /* 0x000fe40000800000 */
[----:B-----5:R-:W-:-:S05]  /*04a0*/  FSETP.GEU.AND P0, PT, R15, UR6, PT ;  /* 0x000000060f007c0b */ /* 0x020fca000bf0e000 */
[----:B------:R-:W-:Y:S01]  /*04b0*/  @!P2 VIADD R4, R4, 0x2 ;  /* 0x000000020404a836 */ /* 0x000fe20000000000 */
[----:B------:R-:W-:-:S03]  /*04c0*/  FSETP.GEU.AND P1, PT, R18, UR6, PT ;  /* 0x0000000612007c0b */ /* 0x000fc6000bf2e000 */
[----:B------:R-:W-:Y:S01]  /*04d0*/  @!P3 VIADD R4, R4, 0x4 ;  /* 0x000000040404b836 */ /* 0x000fe20000000000 */
[----:B------:R-:W-:-:S03]  /*04e0*/  FSETP.GEU.AND P2, PT, R5, UR6, PT ;  /* 0x0000000605007c0b */ /* 0x000fc6000bf4e000 */
[----:B------:R-:W-:Y:S01]  /*04f0*/  @!P0 VIADD R4, R4, 0x8 ;  /* 0x0000000804048836 */ /* 0x000fe20000000000 */
[----:B------:R-:W-:-:S05]  /*0500*/  FSETP.GEU.AND P3, PT, R16, UR6, PT ;  /* 0x0000000610007c0b */ /* 0x000fca000bf6e000 */
[----:B------:R-:W-:Y:S01]  /*0510*/  @!P1 VIADD R4, R4, 0x10 ;  /* 0x0000001004049836 */ /* 0x000fe20000000000 */
[----:B------:R-:W-:-:S03]  /*0520*/  FSETP.GEU.AND P0, PT, R17, UR6, PT ;  /* 0x0000000611007c0b */ /* 0x000fc6000bf0e000 */
[----:B------:R-:W-:-:S04]  /*0530*/  @!P2 VIADD R4, R4, 0x20 ;  /* 0x000000200404a836 */ /* 0x000fc80000000000 */
[----:B------:R-:W-:-:S06]  /*0540*/  @!P3 VIADD R4, R4, 0x40 ;  /* 0x000000400404b836 */ /* 0x000fcc0000000000 */
[----:B------:R-:W-:-:S05]  /*0550*/  @!P0 VIADD R4, R4, 0x80 ;  /* 0x0000008004048836 */ /* 0x000fca0000000000 */
[----:B------:R-:W-:-:S13]  /*0560*/  ISETP.NE.AND P0, PT, R4, RZ, PT ;  /* 0x000000ff0400720c */ /* 0x000fda0003f05270 */
[----:B------:R-:W-:Y:S05]  /*0570*/  @!P0 EXIT ;  /* 0x000000000000894d */ /* 0x000fea0003800000 */
[----:B------:R-:W-:-:S13]  /*0580*/  ISETP.NE.AND P0, PT, R4, 0xff, PT ;  /* 0x000000ff0400780c */ /* 0x000fda0003f05270 */
[----:B------:R-:W-:Y:S05]  /*0590*/  @!P0 EXIT ;  /* 0x000000000000894d */ /* 0x000fea0003800000 */
[----:B------:R-:W0:Y:S01]  /*05a0*/  S2R R11, SR_LANEID ;  /* 0x00000000000b7919 */ /* 0x000e220000000000 */
[----:B------:R-:W-:Y:S01]  /*05b0*/  VOTEU.ANY UR6, UPT, PT ;  /* 0x0000000000067886 */ /* 0x000fe200038e0100 */
[----:B------:R-:W1:Y:S01]  /*05c0*/  LDC.64 R4, c[0x0][0x398] ;  /* 0x0000e600ff047b82 */ /* 0x000e620000000a00 */
[----:B------:R-:W-:Y:S07]  /*05d0*/  FLO.U32 R12, UR6 ;  /* 0x00000006000c7d00 */ /* 0x000fee00080e0000 */
[----:B------:R-:W2:Y:S01]  /*05e0*/  LDC.64 R8, c[0x0][0x3a0] ;  /* 0x0000e800ff087b82 */ /* 0x000ea20000000a00 */
[----:B------:R-:W3:Y:S02]  /*05f0*/  POPC R15, UR6 ;  /* 0x00000006000f7d09 */ /* 0x000ee40008000000 */
[----:B---3--:R-:W-:Y:S01]  /*0600*/  IMAD R17, R15, 0x3, RZ ;  /* 0x000000030f117824 */ /* 0x008fe200078e02ff */
[----:B0-----:R-:W-:-:S13]  /*0610*/  ISETP.EQ.U32.AND P0, PT, R12, R11, PT ;  /* 0x0000000b0c00720c */ /* 0x001fda0003f02070 */
[----:B-1----:R-:W3:Y:S04]  /*0620*/  @P0 ATOMG.E.ADD.STRONG.GPU PT, R5, desc[UR4][R4.64], R17 ;  /* 0x80000011040509a8 */ /* 0x002ee800081ef104 */
[----:B--2---:R-:W2:Y:S01]  /*0630*/  @P0 ATOMG.E.ADD.STRONG.GPU PT, R9, desc[UR4][R8.64], R15 ;  /* 0x8000000f080909a8 */ /* 0x004ea200081ef104 */
[----:B------:R-:W0:Y:S02]  /*0640*/  S2R R10, SR_LTMASK ;  /* 0x00000000000a7919 */ /* 0x000e240000003900 */
[----:B0-----:R-:W-:Y:S01]  /*0650*/  LOP3.LUT R14, R10, UR6, RZ, 0xc0, !PT ;  /* 0x000000060a0e7c12 */ /* 0x001fe2000f8ec0ff */
[----:B------:R-:W0:Y:S03]  /*0660*/  LDCU.64 UR6, c[0x0][0x3b8] ;  /* 0x00007700ff0677ac */ /* 0x000e260008000a00 */
[----:B------:R-:W1:Y:S01]  /*0670*/  POPC R10, R14 ;  /* 0x0000000e000a7309 */ /* 0x000e620000000000 */
[----:B---3--:R-:W1:Y:S04]  /*0680*/  SHFL.IDX PT, R11, R5, R12, 0x1f ;  /* 0x00001f0c050b7589 */ /* 0x008e6800000e0000 */
[----:B--2---:R-:W2:Y:S01]  /*0690*/  SHFL.IDX PT, R13, R9, R12, 0x1f ;  /* 0x00001f0c090d7589 */ /* 0x004ea200000e0000 */
[----:B-1----:R-:W-:-:S02]  /*06a0*/  IMAD R11, R10, 0x3, R11 ;  /* 0x000000030a0b7824 */ /* 0x002fc400078e020b */
[----:B--2---:R-:W-:Y:S02]  /*06b0*/  IMAD.IADD R10, R10, 0x1, R13 ;  /* 0x000000010a0a7824 */ /* 0x004fe400078e020d */
[----:B------:R-:W-:-:S03]  /*06c0*/  VIADD R13, R11, 0x2 ;  /* 0x000000020b0d7836 */ /* 0x000fc60000000000 */
[----:B0-----:R-:W-:-:S04]  /*06d0*/  ISETP.GE.AND P0, PT, R10, UR7, PT ;  /* 0x000000070a007c0c */ /* 0x001fc8000bf06270 */
[----:B------:R-:W-:-:S13]  /*06e0*/  ISETP.GE.OR P0, PT, R13, UR6, P0 ;  /* 0x000000060d007c0c */ /* 0x000fda0008706670 */
[----:B------:R-:W-:Y:S05]  /*06f0*/  @P0 EXIT ;  /* 0x000000000000094d */ /* 0x000fea0003800000 */
[----:B------:R-:W0:Y:S01]  /*0700*/  LDC.64 R8, c[0x0][0x388] ;  /* 0x0000e200ff087b82 */ /* 0x000e220000000a00 */
[----:B------:R-:W-:Y:S01]  /*0710*/  IMAD R15, R11, 0x3, RZ ;  /* 0x000000030b0f7824 */ /* 0x000fe200078e02ff */
[----:B------:R-:W-:Y:S01]  /*0720*/  I2FP.F32.S32 R17, R6 ;  /* 0x0000000600117245 */ /* 0x000fe20000201400 */
[----:B------:R-:W-:Y:S01]  /*0730*/  IMAD R21, R10, 0x3, RZ ;  /* 0x000000030a157824 */ /* 0x000fe200078e02ff */
[----:B------:R-:W-:Y:S02]  /*0740*/  I2FP.F32.U32 R19, R7 ;  /* 0x0000000700137245 */ /* 0x000fe40000201000 */
[----:B------:R-:W-:Y:S02]  /*0750*/  I2FP.F32.U32 R7, R2 ;  /* 0x0000000200077245 */ /* 0x000fe40000201000 */
[----:B------:R-:W1:Y:S01]  /*0760*/  LDC.64 R4, c[0x0][0x390] ;  /* 0x0000e400ff047b82 */ /* 0x000e620000000a00 */
[----:B0-----:R-:W-:Y:S01]  /*0770*/  IMAD.WIDE R8, R15, 0x4, R8 ;  /* 0x000000040f087825 */ /* 0x001fe200078e0208 */
[----:B------:R-:W-:-:S02]  /*0780*/  I2FP.F32.U32 R15, R3 ;  /* 0x00000003000f7245 */ /* 0x000fc40000201000 */
[----:B------:R-:W-:Y:S02]  /*0790*/  I2FP.F32.S32 R3, R0 ;  /* 0x0000000000037245 */ /* 0x000fe40000201400 */
[----:B------:R0:W-:Y:S01]  /*07a0*/  STG.E desc[UR4][R8.64+0xc], R17 ;  /* 0x00000c1108007986 */ /* 0x0001e2000c101904 */
[----:B-1----:R-:W-:-:S03]  /*07b0*/  IMAD.WIDE R4, R21, 0x4, R4 ;  /* 0x0000000415047825 */ /* 0x002fc600078e0204 */
[----:B------:R-:W-:Y:S04]  /*07c0*/  STG.E desc[UR4][R8.64+0x4], R15 ;  /* 0x0000040f08007986 */ /* 0x000fe8000c101904 */
[----:B------:R-:W-:Y:S01]  /*07d0*/  STG.E desc[UR4][R8.64+0x10], R15 ;  /* 0x0000100f08007986 */ /* 0x000fe2000c101904 */
[----:B0-----:R-:W-:-:S03]  /*07e0*/  VIADD R17, R11, 0x1 ;  /* 0x000000010b117836 */ /* 0x001fc60000000000 */
[----:B------:R-:W-:Y:S04]  /*07f0*/  STG.E desc[UR4][R8.64], R3 ;  /* 0x0000000308007986 */ /* 0x000fe8000c101904 */
[----:B------:R-:W-:Y:S04]  /*0800*/  STG.E desc[UR4][R8.64+0x18], R3 ;  /* 0x0000180308007986 */ /* 0x000fe8000c101904 */
[----:B------:R-:W-:Y:S04]  /*0810*/  STG.E desc[UR4][R8.64+0x1c], R19 ;  /* 0x00001c1308007986 */ /* 0x000fe8000c101904 */
[----:B------:R-:W-:Y:S04]  /*0820*/  STG.E desc[UR4][R8.64+0x8], R7 ;  /* 0x0000080708007986 */ /* 0x000fe8000c101904 */
[----:B------:R-:W-:Y:S04]  /*0830*/  STG.E desc[UR4][R8.64+0x14], R7 ;  /* 0x0000140708007986 */ /* 0x000fe8000c101904 */
[----:B------:R-:W-:Y:S04]  /*0840*/  STG.E desc[UR4][R8.64+0x20], R7 ;  /* 0x0000200708007986 */ /* 0x000fe8000c101904 */
[----:B------:R-:W-:Y:S04]  /*0850*/  STG.E desc[UR4][R4.64], R11 ;  /* 0x0000000b04007986 */ /* 0x000fe8000c101904 */
[----:B------:R-:W-:Y:S04]  /*0860*/  STG.E desc[UR4][R4.64+0x4], R17 ;  /* 0x0000041104007986 */ /* 0x000fe8000c101904 */
[----:B------:R-:W-:Y:S01]  /*0870*/  STG.E desc[UR4][R4.64+0x8], R13 ;  /* 0x0000080d04007986 */ /* 0x000fe2000c101904 */
[----:B------:R-:W-:Y:S05]  /*0880*/  EXIT ;  /* 0x000000000000794d */ /* 0x000fea0003800000 */
.L_x_0:
[----:B------:R-:W-:-:S00]  /*0890*/  BRA `(.L_x_0) ;  /* 0xfffffffc00fc7947 */ /* 0x000fc0000383ffff */
[----:B------:R-:W-:-:S00]  /*08a0*/  NOP ;  /* 0x0000000000007918 */ /* 0x000fc00000000000 */
        /* <DEDUP_REMOVED lines=13> */
.L_x_1:


//--------------------- .nv.shared.reserved.0     --------------------------
	.section	.nv.shared.reserved.0,"aw",@nobits
	.weak		__nv_reservedSMEM_offset_0_alias
	.size		__nv_reservedSMEM_offset_0_alias, 0, 64
	.other		__nv_reservedSMEM_offset_0_alias,@"STO_CUDA_RESERVED_SHARED STV_DEFAULT"
__nv_reservedSMEM_offset_0_alias:
	.zero		0
	.zero		64


//--------------------- .nv.constant0._Z19marchingCubesKernelPKfPfPiS2_S2_fiiiii --------------------------
	.section	.nv.constant0._Z19marchingCubesKernelPKfPfPiS2_S2_fiiiii,"a",@progbits
	.sectionflags	@""
	.align	4
.nv.constant0._Z19marchingCubesKernelPKfPfPiS2_S2_fiiiii:
	.zero		960


//--------------------- SYMBOLS --------------------------

	.type		.nv.reservedSmem.offset0,@object
	.size		.nv.reservedSmem.offset0,0x4
